//
// Generated by NVIDIA NVVM Compiler
//
// Compiler Build ID: CL-36424714
// Cuda compilation tools, release 13.0, V13.0.88
// Based on NVVM 20.0.0
//

.version 9.0
.target sm_100
.address_size 64

	// .globl	_Z5ongpuPd

.visible .entry _Z5ongpuPd(
	.param .u64 .ptr .align 1 _Z5ongpuPd_param_0
)
{
	.reg .b64 	%rd<4>;

	ld.param.u64 	%rd1, [_Z5ongpuPd_param_0];
	cvta.to.global.u64 	%rd2, %rd1;
	mov.b64 	%rd3, 4616189618054758400;
	st.global.u64 	[%rd2], %rd3;
	ret;

}


// ===== COMPILED SASS (sm_100) =====

	.target	sm_100

	.elftype	@"ET_EXEC"


//--------------------- .note.nv.tkinfo           --------------------------
	.section	.note.nv.tkinfo,"",@"SHT_NOTE"
	.sectionflags	@"SHF_NOTE_NV_TKINFO"
	.tkinfo
        /*0018*/ 	.word	0x00000002
        /*0030*/ 	.string	""
        /*0030*/ 	.string	"ptxas"
        /*0030*/ 	.string	"Cuda compilation tools, release 13.0, V13.0.88"
        /*0030*/ 	.string	"Build cuda_13.0.r13.0/compiler.36424714_0"
        /*0030*/ 	.string	"-arch sm_100 -m 64 "



//--------------------- .note.nv.cuinfo           --------------------------
	.section	.note.nv.cuinfo,"",@"SHT_NOTE"
	.sectionflags	@"SHF_NOTE_NV_CUINFO"
        /*0018*/ 	.short	0x0002
        /*001a*/ 	.short	0x0064
        /*001c*/ 	.short	0x0082
	.zero		2


//--------------------- .nv.info                  --------------------------
	.section	.nv.info,"",@"SHT_CUDA_INFO"
	.align	4


	//----- nvinfo : EIATTR_REGCOUNT
	.align		4
        /*0000*/ 	.byte	0x04, 0x2f
        /*0002*/ 	.short	(.L_1 - .L_0)
	.align		4
.L_0:
        /*0004*/ 	.word	index@(_Z5ongpuPd)
        /*0008*/ 	.word	0x00000008


	//----- nvinfo : EIATTR_FRAME_SIZE
	.align		4
.L_1:
        /*000c*/ 	.byte	0x04, 0x11
        /*000e*/ 	.short	(.L_3 - .L_2)
	.align		4
.L_2:
        /*0010*/ 	.word	index@(_Z5ongpuPd)
        /*0014*/ 	.word	0x00000000


	//----- nvinfo : EIATTR_MIN_STACK_SIZE
	.align		4
.L_3:
        /*0018*/ 	.byte	0x04, 0x12
        /*001a*/ 	.short	(.L_5 - .L_4)
	.align		4
.L_4:
        /*001c*/ 	.word	index@(_Z5ongpuPd)
        /*0020*/ 	.word	0x00000000
.L_5:


//--------------------- .nv.compat                --------------------------
	.section	.nv.compat,"",@"SHT_CUDA_COMPAT_INFO"
	.align	4
        /*0000*/ 	.byte	0x02, 0x09, 0x00, 0x00, 0x02, 0x02, 0x01, 0x00, 0x02, 0x05, 0x05, 0x00, 0x03, 0x07, 0x01, 0x01
        /*0010*/ 	.byte	0x02, 0x03, 0x00, 0x00, 0x02, 0x06, 0x01, 0x00, 0x04, 0x0b, 0x08, 0x00, 0x09, 0x00, 0x00, 0x00
        /*0020*/ 	.byte	0x00, 0x00, 0x00, 0x00


//--------------------- .nv.info._Z5ongpuPd       --------------------------
	.section	.nv.info._Z5ongpuPd,"",@"SHT_CUDA_INFO"
	.sectionflags	@""
	.align	4


	//----- nvinfo : EIATTR_CUDA_API_VERSION
	.align		4
        /*0000*/ 	.byte	0x04, 0x37
        /*0002*/ 	.short	(.L_7 - .L_6)
.L_6:
        /*0004*/ 	.word	0x00000082


	//----- nvinfo : EIATTR_KPARAM_INFO
	.align		4
.L_7:
        /*0008*/ 	.byte	0x04, 0x17
        /*000a*/ 	.short	(.L_9 - .L_8)
.L_8:
        /*000c*/ 	.word	0x00000000
        /*0010*/ 	.short	0x0000
        /*0012*/ 	.short	0x0000
        /*0014*/ 	.byte	0x00, 0xf5, 0x21, 0x00


	//----- nvinfo : EIATTR_SPARSE_MMA_MASK
	.align		4
.L_9:
        /*0018*/ 	.byte	0x03, 0x50
        /*001a*/ 	.short	0x0000


	//----- nvinfo : EIATTR_MAXREG_COUNT
	.align		4
        /*001c*/ 	.byte	0x03, 0x1b
        /*001e*/ 	.short	0x00ff


	//----- nvinfo : EIATTR_MERCURY_ISA_VERSION
	.align		4
        /*0020*/ 	.byte	0x03, 0x5f
        /*0022*/ 	.short	0x0101


	//----- nvinfo : EIATTR_VRC_CTA_INIT_COUNT
	.align		4
        /*0024*/ 	.byte	0x02, 0x4a
	.zero		1
	.zero		1


	//----- nvinfo : EIATTR_EXIT_INSTR_OFFSETS
	.align		4
        /*0028*/ 	.byte	0x04, 0x1c
        /*002a*/ 	.short	(.L_11 - .L_10)


	//   ....[0]....
.L_10:
        /*002c*/ 	.word	0x00000060


	//----- nvinfo : EIATTR_CBANK_PARAM_SIZE
	.align		4
.L_11:
        /*0030*/ 	.byte	0x03, 0x19
        /*0032*/ 	.short	0x0008


	//----- nvinfo : EIATTR_PARAM_CBANK
	.align		4
        /*0034*/ 	.byte	0x04, 0x0a
        /*0036*/ 	.short	(.L_13 - .L_12)
	.align		4
.L_12:
        /*0038*/ 	.word	index@(.nv.constant0._Z5ongpuPd)
        /*003c*/ 	.short	0x0380
        /*003e*/ 	.short	0x0008


	//----- nvinfo : EIATTR_SW_WAR
	.align		4
.L_13:
        /*0040*/ 	.byte	0x04, 0x36
        /*0042*/ 	.short	(.L_15 - .L_14)
.L_14:
        /*0044*/ 	.word	0x00000008
.L_15:


//--------------------- .nv.callgraph             --------------------------
	.section	.nv.callgraph,"",@"SHT_CUDA_CALLGRAPH"
	.align	4
	.sectionentsize	8
	.align		4
        /*0000*/ 	.word	0x00000000
	.align		4
        /*0004*/ 	.word	0xffffffff
	.align		4
        /*0008*/ 	.word	0x00000000
	.align		4
        /*000c*/ 	.word	0xfffffffe
	.align		4
        /*0010*/ 	.word	0x00000000
	.align		4
        /*0014*/ 	.word	0xfffffffd
	.align		4
        /*0018*/ 	.word	0x00000000
	.align		4
        /*001c*/ 	.word	0xfffffffc


//--------------------- .text._Z5ongpuPd          --------------------------
	.section	.text._Z5ongpuPd,"ax",@progbits
	.align	128
        .global         _Z5ongpuPd
        .type           _Z5ongpuPd,@function
        .size           _Z5ongpuPd,(.L_x_1 - _Z5ongpuPd)
        .other          _Z5ongpuPd,@"STO_CUDA_ENTRY STV_DEFAULT"
_Z5ongpuPd:
.text._Z5ongpuPd:
[----:B------:R-:W-:Y:S08]  /*0000*/  LDC R1, c[0x0][0x37c] ;  /* 0x0000df00ff017b82 */ /* 0x000ff00000000800 */
[----:B------:R-:W0:Y:S01]  /*0010*/  LDC.64 R2, c[0x0][0x380] ;  /* 0x0000e000ff027b82 */ /* 0x000e220000000a00 */
[----:B------:R-:W0:Y:S01]  /*0020*/  LDCU.64 UR4, c[0x0][0x358] ;  /* 0x00006b00ff0477ac */ /* 0x000e220008000a00 */
[----:B------:R-:W-:Y:S01]  /*0030*/  HFMA2 R4, -RZ, RZ, 0, 0 ;  /* 0x00000000ff047431 */ /* 0x000fe200000001ff */
[----:B------:R-:W-:-:S05]  /*0040*/  MOV R5, 0x40100000 ;  /* 0x4010000000057802 */ /* 0x000fca0000000f00 */
[----:B0-----:R-:W-:Y:S01]  /*0050*/  STG.E.64 desc[UR4][R2.64], R4 ;  /* 0x0000000402007986 */ /* 0x001fe2000c101b04 */
[----:B------:R-:W-:Y:S05]  /*0060*/  EXIT ;  /* 0x000000000000794d */ /* 0x000fea0003800000 */
.L_x_0:
[----:B------:R-:W-:-:S00]  /*0070*/  BRA `(.L_x_0) ;  /* 0xfffffffc00fc7947 */ /* 0x000fc0000383ffff */
[----:B------:R-:W-:-:S00]  /*0080*/  NOP ;  /* 0x0000000000007918 */ /* 0x000fc00000000000 */
[----:B------:R-:W-:-:S00]  /*0090*/  NOP ;  /* 0x0000000000007918 */ /* 0x000fc00000000000 */
[----:B------:R-:W-:-:S00]  /*00a0*/  NOP ;  /* 0x0000000000007918 */ /* 0x000fc00000000000 */
[----:B------:R-:W-:-:S00]  /*00b0*/  NOP ;  /* 0x0000000000007918 */ /* 0x000fc00000000000 */
[----:B------:R-:W-:-:S00]  /*00c0*/  NOP ;  /* 0x0000000000007918 */ /* 0x000fc00000000000 */
[----:B------:R-:W-:-:S00]  /*00d0*/  NOP ;  /* 0x0000000000007918 */ /* 0x000fc00000000000 */
[----:B------:R-:W-:-:S00]  /*00e0*/  NOP ;  /* 0x0000000000007918 */ /* 0x000fc00000000000 */
[----:B------:R-:W-:-:S00]  /*00f0*/  NOP ;  /* 0x0000000000007918 */ /* 0x000fc00000000000 */
.L_x_1:


//--------------------- .nv.shared.reserved.0     --------------------------
	.section	.nv.shared.reserved.0,"aw",@nobits
	.weak		__nv_reservedSMEM_offset_0_alias
	.size		__nv_reservedSMEM_offset_0_alias, 0, 64
	.other		__nv_reservedSMEM_offset_0_alias,@"STO_CUDA_RESERVED_SHARED STV_DEFAULT"
__nv_reservedSMEM_offset_0_alias:
	.zero		0
	.zero		64


//--------------------- .nv.constant0._Z5ongpuPd  --------------------------
	.section	.nv.constant0._Z5ongpuPd,"a",@progbits
	.sectionflags	@""
	.align	4
.nv.constant0._Z5ongpuPd:
	.zero		904


//--------------------- SYMBOLS --------------------------

	.type		.nv.reservedSmem.offset0,@object
	.size		.nv.reservedSmem.offset0,0x4
